//
// Generated by NVIDIA NVVM Compiler
//
// Compiler Build ID: CL-36424714
// Cuda compilation tools, release 13.0, V13.0.88
// Based on NVVM 20.0.0
//

.version 9.0
.target sm_100
.address_size 64

	// .globl	_Z18predictModelKernelPiPdS0_dddii

.visible .entry _Z18predictModelKernelPiPdS0_dddii(
	.param .u64 .ptr .align 1 _Z18predictModelKernelPiPdS0_dddii_param_0,
	.param .u64 .ptr .align 1 _Z18predictModelKernelPiPdS0_dddii_param_1,
	.param .u64 .ptr .align 1 _Z18predictModelKernelPiPdS0_dddii_param_2,
	.param .f64 _Z18predictModelKernelPiPdS0_dddii_param_3,
	.param .f64 _Z18predictModelKernelPiPdS0_dddii_param_4,
	.param .f64 _Z18predictModelKernelPiPdS0_dddii_param_5,
	.param .u32 _Z18predictModelKernelPiPdS0_dddii_param_6,
	.param .u32 _Z18predictModelKernelPiPdS0_dddii_param_7
)
{
	.reg .pred 	%p<2>;
	.reg .b32 	%r<11>;
	.reg .b64 	%rd<12>;
	.reg .b64 	%fd<11>;

	ld.param.u64 	%rd1, [_Z18predictModelKernelPiPdS0_dddii_param_0];
	ld.param.u64 	%rd2, [_Z18predictModelKernelPiPdS0_dddii_param_1];
	ld.param.u64 	%rd3, [_Z18predictModelKernelPiPdS0_dddii_param_2];
	ld.param.f64 	%fd1, [_Z18predictModelKernelPiPdS0_dddii_param_3];
	ld.param.f64 	%fd2, [_Z18predictModelKernelPiPdS0_dddii_param_4];
	ld.param.f64 	%fd3, [_Z18predictModelKernelPiPdS0_dddii_param_5];
	ld.param.u32 	%r2, [_Z18predictModelKernelPiPdS0_dddii_param_6];
	ld.param.u32 	%r3, [_Z18predictModelKernelPiPdS0_dddii_param_7];
	mov.u32 	%r4, %ctaid.x;
	mov.u32 	%r5, %ntid.x;
	mov.u32 	%r6, %tid.x;
	mad.lo.s32 	%r1, %r4, %r5, %r6;
	setp.ge.s32 	%p1, %r1, %r3;
	@%p1 bra 	$L__BB0_2;
	cvta.to.global.u64 	%rd4, %rd1;
	cvta.to.global.u64 	%rd5, %rd2;
	cvta.to.global.u64 	%rd6, %rd3;
	mul.lo.s32 	%r7, %r2, %r1;
	mul.wide.s32 	%rd7, %r7, 4;
	add.s64 	%rd8, %rd4, %rd7;
	ld.global.u32 	%r8, [%rd8];
	ld.global.u32 	%r9, [%rd8+4];
	ld.global.u32 	%r10, [%rd8+8];
	cvt.rn.f64.s32 	%fd4, %r9;
	fma.rn.f64 	%fd5, %fd2, %fd4, %fd1;
	cvt.rn.f64.s32 	%fd6, %r10;
	fma.rn.f64 	%fd7, %fd3, %fd6, %fd5;
	mul.wide.s32 	%rd9, %r1, 8;
	add.s64 	%rd10, %rd5, %rd9;
	st.global.f64 	[%rd10], %fd7;
	bar.sync 	0;
	cvt.rn.f64.s32 	%fd8, %r8;
	ld.global.f64 	%fd9, [%rd10];
	sub.f64 	%fd10, %fd8, %fd9;
	add.s64 	%rd11, %rd6, %rd9;
	st.global.f64 	[%rd11], %fd10;
$L__BB0_2:
	ret;

}
	// .globl	_Z15copyArrayKernelPiS_i
.visible .entry _Z15copyArrayKernelPiS_i(
	.param .u64 .ptr .align 1 _Z15copyArrayKernelPiS_i_param_0,
	.param .u64 .ptr .align 1 _Z15copyArrayKernelPiS_i_param_1,
	.param .u32 _Z15copyArrayKernelPiS_i_param_2
)
{
	.reg .pred 	%p<2>;
	.reg .b32 	%r<7>;
	.reg .b64 	%rd<8>;

	ld.param.u64 	%rd1, [_Z15copyArrayKernelPiS_i_param_0];
	ld.param.u64 	%rd2, [_Z15copyArrayKernelPiS_i_param_1];
	ld.param.u32 	%r2, [_Z15copyArrayKernelPiS_i_param_2];
	mov.u32 	%r3, %ctaid.x;
	mov.u32 	%r4, %ntid.x;
	mov.u32 	%r5, %tid.x;
	mad.lo.s32 	%r1, %r3, %r4, %r5;
	setp.ge.s32 	%p1, %r1, %r2;
	@%p1 bra 	$L__BB1_2;
	cvta.to.global.u64 	%rd3, %rd1;
	cvta.to.global.u64 	%rd4, %rd2;
	mul.wide.s32 	%rd5, %r1, 4;
	add.s64 	%rd6, %rd3, %rd5;
	ld.global.u32 	%r6, [%rd6];
	add.s64 	%rd7, %rd4, %rd5;
	st.global.u32 	[%rd7], %r6;
$L__BB1_2:
	ret;

}
	// .globl	_Z21calculateSquareKernelPiS_ii
.visible .entry _Z21calculateSquareKernelPiS_ii(
	.param .u64 .ptr .align 1 _Z21calculateSquareKernelPiS_ii_param_0,
	.param .u64 .ptr .align 1 _Z21calculateSquareKernelPiS_ii_param_1,
	.param .u32 _Z21calculateSquareKernelPiS_ii_param_2,
	.param .u32 _Z21calculateSquareKernelPiS_ii_param_3
)
{
	.reg .pred 	%p<2>;
	.reg .b32 	%r<11>;
	.reg .b64 	%rd<7>;

	ld.param.u64 	%rd1, [_Z21calculateSquareKernelPiS_ii_param_0];
	ld.param.u64 	%rd2, [_Z21calculateSquareKernelPiS_ii_param_1];
	ld.param.u32 	%r2, [_Z21calculateSquareKernelPiS_ii_param_2];
	ld.param.u32 	%r3, [_Z21calculateSquareKernelPiS_ii_param_3];
	mov.u32 	%r4, %ctaid.x;
	mov.u32 	%r5, %ntid.x;
	mov.u32 	%r6, %tid.x;
	mad.lo.s32 	%r7, %r4, %r5, %r6;
	mad.lo.s32 	%r1, %r7, 3, %r3;
	setp.ge.s32 	%p1, %r1, %r2;
	@%p1 bra 	$L__BB2_2;
	cvta.to.global.u64 	%rd3, %rd1;
	cvta.to.global.u64 	%rd4, %rd2;
	mul.wide.s32 	%rd5, %r1, 4;
	add.s64 	%rd6, %rd3, %rd5;
	ld.global.u32 	%r8, [%rd6];
	mul.lo.s32 	%r9, %r8, %r8;
	atom.global.add.u32 	%r10, [%rd4], %r9;
$L__BB2_2:
	ret;

}
	// .globl	_Z34calculateSumOfProductSquaredKernelPiS_iii
.visible .entry _Z34calculateSumOfProductSquaredKernelPiS_iii(
	.param .u64 .ptr .align 1 _Z34calculateSumOfProductSquaredKernelPiS_iii_param_0,
	.param .u64 .ptr .align 1 _Z34calculateSumOfProductSquaredKernelPiS_iii_param_1,
	.param .u32 _Z34calculateSumOfProductSquaredKernelPiS_iii_param_2,
	.param .u32 _Z34calculateSumOfProductSquaredKernelPiS_iii_param_3,
	.param .u32 _Z34calculateSumOfProductSquaredKernelPiS_iii_param_4
)
{
	.reg .pred 	%p<2>;
	.reg .b32 	%r<18>;
	.reg .b64 	%rd<9>;

	ld.param.u64 	%rd1, [_Z34calculateSumOfProductSquaredKernelPiS_iii_param_0];
	ld.param.u64 	%rd2, [_Z34calculateSumOfProductSquaredKernelPiS_iii_param_1];
	ld.param.u32 	%r3, [_Z34calculateSumOfProductSquaredKernelPiS_iii_param_2];
	ld.param.u32 	%r5, [_Z34calculateSumOfProductSquaredKernelPiS_iii_param_3];
	ld.param.u32 	%r6, [_Z34calculateSumOfProductSquaredKernelPiS_iii_param_4];
	mov.u32 	%r7, %ctaid.x;
	mov.u32 	%r8, %ntid.x;
	mov.u32 	%r9, %tid.x;
	mad.lo.s32 	%r10, %r7, %r8, %r9;
	mul.lo.s32 	%r11, %r10, 3;
	add.s32 	%r1, %r5, %r11;
	add.s32 	%r12, %r6, %r11;
	min.s32 	%r13, %r1, %r12;
	setp.ge.s32 	%p1, %r13, %r3;
	@%p1 bra 	$L__BB3_2;
	cvta.to.global.u64 	%rd3, %rd1;
	cvta.to.global.u64 	%rd4, %rd2;
	mul.wide.s32 	%rd5, %r1, 4;
	add.s64 	%rd6, %rd3, %rd5;
	ld.global.u32 	%r14, [%rd6];
	mul.wide.s32 	%rd7, %r12, 4;
	add.s64 	%rd8, %rd3, %rd7;
	ld.global.u32 	%r15, [%rd8];
	mul.lo.s32 	%r16, %r15, %r14;
	atom.global.add.u32 	%r17, [%rd4], %r16;
$L__BB3_2:
	ret;

}
	// .globl	_Z21calculateVarSumKernelPiS_ii
.visible .entry _Z21calculateVarSumKernelPiS_ii(
	.param .u64 .ptr .align 1 _Z21calculateVarSumKernelPiS_ii_param_0,
	.param .u64 .ptr .align 1 _Z21calculateVarSumKernelPiS_ii_param_1,
	.param .u32 _Z21calculateVarSumKernelPiS_ii_param_2,
	.param .u32 _Z21calculateVarSumKernelPiS_ii_param_3
)
{
	.reg .pred 	%p<2>;
	.reg .b32 	%r<10>;
	.reg .b64 	%rd<7>;

	ld.param.u64 	%rd1, [_Z21calculateVarSumKernelPiS_ii_param_0];
	ld.param.u64 	%rd2, [_Z21calculateVarSumKernelPiS_ii_param_1];
	ld.param.u32 	%r2, [_Z21calculateVarSumKernelPiS_ii_param_2];
	ld.param.u32 	%r3, [_Z21calculateVarSumKernelPiS_ii_param_3];
	mov.u32 	%r4, %ctaid.x;
	mov.u32 	%r5, %ntid.x;
	mov.u32 	%r6, %tid.x;
	mad.lo.s32 	%r7, %r4, %r5, %r6;
	mad.lo.s32 	%r1, %r7, 3, %r3;
	setp.ge.s32 	%p1, %r1, %r2;
	@%p1 bra 	$L__BB4_2;
	cvta.to.global.u64 	%rd3, %rd1;
	cvta.to.global.u64 	%rd4, %rd2;
	mul.wide.s32 	%rd5, %r1, 4;
	add.s64 	%rd6, %rd3, %rd5;
	ld.global.u32 	%r8, [%rd6];
	atom.global.add.u32 	%r9, [%rd4], %r8;
$L__BB4_2:
	ret;

}


// ===== COMPILED SASS (sm_100) =====

	.target	sm_100

	.elftype	@"ET_EXEC"


//--------------------- .note.nv.tkinfo           --------------------------
	.section	.note.nv.tkinfo,"",@"SHT_NOTE"
	.sectionflags	@"SHF_NOTE_NV_TKINFO"
	.tkinfo
        /*0018*/ 	.word	0x00000002
        /*0030*/ 	.string	""
        /*0030*/ 	.string	"ptxas"
        /*0030*/ 	.string	"Cuda compilation tools, release 13.0, V13.0.88"
        /*0030*/ 	.string	"Build cuda_13.0.r13.0/compiler.36424714_0"
        /*0030*/ 	.string	"-arch sm_100 -m 64 "



//--------------------- .note.nv.cuinfo           --------------------------
	.section	.note.nv.cuinfo,"",@"SHT_NOTE"
	.sectionflags	@"SHF_NOTE_NV_CUINFO"
        /*0018*/ 	.short	0x0002
        /*001a*/ 	.short	0x0064
        /*001c*/ 	.short	0x0082
	.zero		2


//--------------------- .nv.info                  --------------------------
	.section	.nv.info,"",@"SHT_CUDA_INFO"
	.align	4


	//----- nvinfo : EIATTR_REGCOUNT
	.align		4
        /*0000*/ 	.byte	0x04, 0x2f
        /*0002*/ 	.short	(.L_1 - .L_0)
	.align		4
.L_0:
        /*0004*/ 	.word	index@(_Z18predictModelKernelPiPdS0_dddii)
        /*0008*/ 	.word	0x00000013


	//----- nvinfo : EIATTR_FRAME_SIZE
	.align		4
.L_1:
        /*000c*/ 	.byte	0x04, 0x11
        /*000e*/ 	.short	(.L_3 - .L_2)
	.align		4
.L_2:
        /*0010*/ 	.word	index@(_Z18predictModelKernelPiPdS0_dddii)
        /*0014*/ 	.word	0x00000000


	//----- nvinfo : EIATTR_REGCOUNT
	.align		4
.L_3:
        /*0018*/ 	.byte	0x04, 0x2f
        /*001a*/ 	.short	(.L_5 - .L_4)
	.align		4
.L_4:
        /*001c*/ 	.word	index@(_Z15copyArrayKernelPiS_i)
        /*0020*/ 	.word	0x0000000a


	//----- nvinfo : EIATTR_FRAME_SIZE
	.align		4
.L_5:
        /*0024*/ 	.byte	0x04, 0x11
        /*0026*/ 	.short	(.L_7 - .L_6)
	.align		4
.L_6:
        /*0028*/ 	.word	index@(_Z15copyArrayKernelPiS_i)
        /*002c*/ 	.word	0x00000000


	//----- nvinfo : EIATTR_REGCOUNT
	.align		4
.L_7:
        /*0030*/ 	.byte	0x04, 0x2f
        /*0032*/ 	.short	(.L_9 - .L_8)
	.align		4
.L_8:
        /*0034*/ 	.word	index@(_Z21calculateSquareKernelPiS_ii)
        /*0038*/ 	.word	0x0000000a


	//----- nvinfo : EIATTR_FRAME_SIZE
	.align		4
.L_9:
        /*003c*/ 	.byte	0x04, 0x11
        /*003e*/ 	.short	(.L_11 - .L_10)
	.align		4
.L_10:
        /*0040*/ 	.word	index@(_Z21calculateSquareKernelPiS_ii)
        /*0044*/ 	.word	0x00000000


	//----- nvinfo : EIATTR_REGCOUNT
	.align		4
.L_11:
        /*0048*/ 	.byte	0x04, 0x2f
        /*004a*/ 	.short	(.L_13 - .L_12)
	.align		4
.L_12:
        /*004c*/ 	.word	index@(_Z34calculateSumOfProductSquaredKernelPiS_iii)
        /*0050*/ 	.word	0x0000000c


	//----- nvinfo : EIATTR_FRAME_SIZE
	.align		4
.L_13:
        /*0054*/ 	.byte	0x04, 0x11
        /*0056*/ 	.short	(.L_15 - .L_14)
	.align		4
.L_14:
        /*0058*/ 	.word	index@(_Z34calculateSumOfProductSquaredKernelPiS_iii)
        /*005c*/ 	.word	0x00000000


	//----- nvinfo : EIATTR_REGCOUNT
	.align		4
.L_15:
        /*0060*/ 	.byte	0x04, 0x2f
        /*0062*/ 	.short	(.L_17 - .L_16)
	.align		4
.L_16:
        /*0064*/ 	.word	index@(_Z21calculateVarSumKernelPiS_ii)
        /*0068*/ 	.word	0x0000000a


	//----- nvinfo : EIATTR_FRAME_SIZE
	.align		4
.L_17:
        /*006c*/ 	.byte	0x04, 0x11
        /*006e*/ 	.short	(.L_19 - .L_18)
	.align		4
.L_18:
        /*0070*/ 	.word	index@(_Z21calculateVarSumKernelPiS_ii)
        /*0074*/ 	.word	0x00000000


	//----- nvinfo : EIATTR_MIN_STACK_SIZE
	.align		4
.L_19:
        /*0078*/ 	.byte	0x04, 0x12
        /*007a*/ 	.short	(.L_21 - .L_20)
	.align		4
.L_20:
        /*007c*/ 	.word	index@(_Z21calculateVarSumKernelPiS_ii)
        /*0080*/ 	.word	0x00000000


	//----- nvinfo : EIATTR_MIN_STACK_SIZE
	.align		4
.L_21:
        /*0084*/ 	.byte	0x04, 0x12
        /*0086*/ 	.short	(.L_23 - .L_22)
	.align		4
.L_22:
        /*0088*/ 	.word	index@(_Z34calculateSumOfProductSquaredKernelPiS_iii)
        /*008c*/ 	.word	0x00000000


	//----- nvinfo : EIATTR_MIN_STACK_SIZE
	.align		4
.L_23:
        /*0090*/ 	.byte	0x04, 0x12
        /*0092*/ 	.short	(.L_25 - .L_24)
	.align		4
.L_24:
        /*0094*/ 	.word	index@(_Z21calculateSquareKernelPiS_ii)
        /*0098*/ 	.word	0x00000000


	//----- nvinfo : EIATTR_MIN_STACK_SIZE
	.align		4
.L_25:
        /*009c*/ 	.byte	0x04, 0x12
        /*009e*/ 	.short	(.L_27 - .L_26)
	.align		4
.L_26:
        /*00a0*/ 	.word	index@(_Z15copyArrayKernelPiS_i)
        /*00a4*/ 	.word	0x00000000


	//----- nvinfo : EIATTR_MIN_STACK_SIZE
	.align		4
.L_27:
        /*00a8*/ 	.byte	0x04, 0x12
        /*00aa*/ 	.short	(.L_29 - .L_28)
	.align		4
.L_28:
        /*00ac*/ 	.word	index@(_Z18predictModelKernelPiPdS0_dddii)
        /*00b0*/ 	.word	0x00000000
.L_29:


//--------------------- .nv.compat                --------------------------
	.section	.nv.compat,"",@"SHT_CUDA_COMPAT_INFO"
	.align	4
        /*0000*/ 	.byte	0x02, 0x09, 0x00, 0x00, 0x02, 0x02, 0x01, 0x00, 0x02, 0x05, 0x05, 0x00, 0x03, 0x07, 0x01, 0x01
        /*0010*/ 	.byte	0x02, 0x03, 0x00, 0x00, 0x02, 0x06, 0x01, 0x00, 0x04, 0x0b, 0x08, 0x00, 0x01, 0x00, 0x00, 0x00
        /*0020*/ 	.byte	0x00, 0x00, 0x00, 0x00


//--------------------- .nv.info._Z21calculateVarSumKernelPiS_ii --------------------------
	.section	.nv.info._Z21calculateVarSumKernelPiS_ii,"",@"SHT_CUDA_INFO"
	.sectionflags	@""
	.align	4


	//----- nvinfo : EIATTR_CUDA_API_VERSION
	.align		4
        /*0000*/ 	.byte	0x04, 0x37
        /*0002*/ 	.short	(.L_31 - .L_30)
.L_30:
        /*0004*/ 	.word	0x00000082


	//----- nvinfo : EIATTR_KPARAM_INFO
	.align		4
.L_31:
        /*0008*/ 	.byte	0x04, 0x17
        /*000a*/ 	.short	(.L_33 - .L_32)
.L_32:
        /*000c*/ 	.word	0x00000000
        /*0010*/ 	.short	0x0003
        /*0012*/ 	.short	0x0014
        /*0014*/ 	.byte	0x00, 0xf0, 0x11, 0x00


	//----- nvinfo : EIATTR_KPARAM_INFO
	.align		4
.L_33:
        /*0018*/ 	.byte	0x04, 0x17
        /*001a*/ 	.short	(.L_35 - .L_34)
.L_34:
        /*001c*/ 	.word	0x00000000
        /*0020*/ 	.short	0x0002
        /*0022*/ 	.short	0x0010
        /*0024*/ 	.byte	0x00, 0xf0, 0x11, 0x00


	//----- nvinfo : EIATTR_KPARAM_INFO
	.align		4
.L_35:
        /*0028*/ 	.byte	0x04, 0x17
        /*002a*/ 	.short	(.L_37 - .L_36)
.L_36:
        /*002c*/ 	.word	0x00000000
        /*0030*/ 	.short	0x0001
        /*0032*/ 	.short	0x0008
        /*0034*/ 	.byte	0x00, 0xf5, 0x21, 0x00


	//----- nvinfo : EIATTR_KPARAM_INFO
	.align		4
.L_37:
        /*0038*/ 	.byte	0x04, 0x17
        /*003a*/ 	.short	(.L_39 - .L_38)
.L_38:
        /*003c*/ 	.word	0x00000000
        /*0040*/ 	.short	0x0000
        /*0042*/ 	.short	0x0000
        /*0044*/ 	.byte	0x00, 0xf5, 0x21, 0x00


	//----- nvinfo : EIATTR_SPARSE_MMA_MASK
	.align		4
.L_39:
        /*0048*/ 	.byte	0x03, 0x50
        /*004a*/ 	.short	0x0000


	//----- nvinfo : EIATTR_MAXREG_COUNT
	.align		4
        /*004c*/ 	.byte	0x03, 0x1b
        /*004e*/ 	.short	0x00ff


	//----- nvinfo : EIATTR_MERCURY_ISA_VERSION
	.align		4
        /*0050*/ 	.byte	0x03, 0x5f
        /*0052*/ 	.short	0x0101


	//----- nvinfo : EIATTR_INT_WARP_WIDE_INSTR_OFFSETS
	.align		4
        /*0054*/ 	.byte	0x04, 0x31
        /*0056*/ 	.short	(.L_41 - .L_40)


	//   ....[0]....
.L_40:
        /*0058*/ 	.word	0x000000e0


	//   ....[1]....
        /*005c*/ 	.word	0x00000120


	//----- nvinfo : EIATTR_VRC_CTA_INIT_COUNT
	.align		4
.L_41:
        /*0060*/ 	.byte	0x02, 0x4a
	.zero		1
	.zero		1


	//----- nvinfo : EIATTR_EXIT_INSTR_OFFSETS
	.align		4
        /*0064*/ 	.byte	0x04, 0x1c
        /*0066*/ 	.short	(.L_43 - .L_42)


	//   ....[0]....
.L_42:
        /*0068*/ 	.word	0x00000080


	//   ....[1]....
        /*006c*/ 	.word	0x00000150


	//----- nvinfo : EIATTR_CBANK_PARAM_SIZE
	.align		4
.L_43:
        /*0070*/ 	.byte	0x03, 0x19
        /*0072*/ 	.short	0x0018


	//----- nvinfo : EIATTR_PARAM_CBANK
	.align		4
        /*0074*/ 	.byte	0x04, 0x0a
        /*0076*/ 	.short	(.L_45 - .L_44)
	.align		4
.L_44:
        /*0078*/ 	.word	index@(.nv.constant0._Z21calculateVarSumKernelPiS_ii)
        /*007c*/ 	.short	0x0380
        /*007e*/ 	.short	0x0018


	//----- nvinfo : EIATTR_SW_WAR
	.align		4
.L_45:
        /*0080*/ 	.byte	0x04, 0x36
        /*0082*/ 	.short	(.L_47 - .L_46)
.L_46:
        /*0084*/ 	.word	0x00000008
.L_47:


//--------------------- .nv.info._Z34calculateSumOfProductSquaredKernelPiS_iii --------------------------
	.section	.nv.info._Z34calculateSumOfProductSquaredKernelPiS_iii,"",@"SHT_CUDA_INFO"
	.sectionflags	@""
	.align	4


	//----- nvinfo : EIATTR_CUDA_API_VERSION
	.align		4
        /*0000*/ 	.byte	0x04, 0x37
        /*0002*/ 	.short	(.L_49 - .L_48)
.L_48:
        /*0004*/ 	.word	0x00000082


	//----- nvinfo : EIATTR_KPARAM_INFO
	.align		4
.L_49:
        /*0008*/ 	.byte	0x04, 0x17
        /*000a*/ 	.short	(.L_51 - .L_50)
.L_50:
        /*000c*/ 	.word	0x00000000
        /*0010*/ 	.short	0x0004
        /*0012*/ 	.short	0x0018
        /*0014*/ 	.byte	0x00, 0xf0, 0x11, 0x00


	//----- nvinfo : EIATTR_KPARAM_INFO
	.align		4
.L_51:
        /*0018*/ 	.byte	0x04, 0x17
        /*001a*/ 	.short	(.L_53 - .L_52)
.L_52:
        /*001c*/ 	.word	0x00000000
        /*0020*/ 	.short	0x0003
        /*0022*/ 	.short	0x0014
        /*0024*/ 	.byte	0x00, 0xf0, 0x11, 0x00


	//----- nvinfo : EIATTR_KPARAM_INFO
	.align		4
.L_53:
        /*0028*/ 	.byte	0x04, 0x17
        /*002a*/ 	.short	(.L_55 - .L_54)
.L_54:
        /*002c*/ 	.word	0x00000000
        /*0030*/ 	.short	0x0002
        /*0032*/ 	.short	0x0010
        /*0034*/ 	.byte	0x00, 0xf0, 0x11, 0x00


	//----- nvinfo : EIATTR_KPARAM_INFO
	.align		4
.L_55:
        /*0038*/ 	.byte	0x04, 0x17
        /*003a*/ 	.short	(.L_57 - .L_56)
.L_56:
        /*003c*/ 	.word	0x00000000
        /*0040*/ 	.short	0x0001
        /*0042*/ 	.short	0x0008
        /*0044*/ 	.byte	0x00, 0xf5, 0x21, 0x00


	//----- nvinfo : EIATTR_KPARAM_INFO
	.align		4
.L_57:
        /*0048*/ 	.byte	0x04, 0x17
        /*004a*/ 	.short	(.L_59 - .L_58)
.L_58:
        /*004c*/ 	.word	0x00000000
        /*0050*/ 	.short	0x0000
        /*0052*/ 	.short	0x0000
        /*0054*/ 	.byte	0x00, 0xf5, 0x21, 0x00


	//----- nvinfo : EIATTR_SPARSE_MMA_MASK
	.align		4
.L_59:
        /*0058*/ 	.byte	0x03, 0x50
        /*005a*/ 	.short	0x0000


	//----- nvinfo : EIATTR_MAXREG_COUNT
	.align		4
        /*005c*/ 	.byte	0x03, 0x1b
        /*005e*/ 	.short	0x00ff


	//----- nvinfo : EIATTR_MERCURY_ISA_VERSION
	.align		4
        /*0060*/ 	.byte	0x03, 0x5f
        /*0062*/ 	.short	0x0101


	//----- nvinfo : EIATTR_INT_WARP_WIDE_INSTR_OFFSETS
	.align		4
        /*0064*/ 	.byte	0x04, 0x31
        /*0066*/ 	.short	(.L_61 - .L_60)


	//   ....[0]....
.L_60:
        /*0068*/ 	.word	0x00000130


	//   ....[1]....
        /*006c*/ 	.word	0x00000180


	//----- nvinfo : EIATTR_VRC_CTA_INIT_COUNT
	.align		4
.L_61:
        /*0070*/ 	.byte	0x02, 0x4a
	.zero		1
	.zero		1


	//----- nvinfo : EIATTR_EXIT_INSTR_OFFSETS
	.align		4
        /*0074*/ 	.byte	0x04, 0x1c
        /*0076*/ 	.short	(.L_63 - .L_62)


	//   ....[0]....
.L_62:
        /*0078*/ 	.word	0x000000b0


	//   ....[1]....
        /*007c*/ 	.word	0x000001b0


	//----- nvinfo : EIATTR_CBANK_PARAM_SIZE
	.align		4
.L_63:
        /*0080*/ 	.byte	0x03, 0x19
        /*0082*/ 	.short	0x001c


	//----- nvinfo : EIATTR_PARAM_CBANK
	.align		4
        /*0084*/ 	.byte	0x04, 0x0a
        /*0086*/ 	.short	(.L_65 - .L_64)
	.align		4
.L_64:
        /*0088*/ 	.word	index@(.nv.constant0._Z34calculateSumOfProductSquaredKernelPiS_iii)
        /*008c*/ 	.short	0x0380
        /*008e*/ 	.short	0x001c


	//----- nvinfo : EIATTR_SW_WAR
	.align		4
.L_65:
        /*0090*/ 	.byte	0x04, 0x36
        /*0092*/ 	.short	(.L_67 - .L_66)
.L_66:
        /*0094*/ 	.word	0x00000008
.L_67:


//--------------------- .nv.info._Z21calculateSquareKernelPiS_ii --------------------------
	.section	.nv.info._Z21calculateSquareKernelPiS_ii,"",@"SHT_CUDA_INFO"
	.sectionflags	@""
	.align	4


	//----- nvinfo : EIATTR_CUDA_API_VERSION
	.align		4
        /*0000*/ 	.byte	0x04, 0x37
        /*0002*/ 	.short	(.L_69 - .L_68)
.L_68:
        /*0004*/ 	.word	0x00000082


	//----- nvinfo : EIATTR_KPARAM_INFO
	.align		4
.L_69:
        /*0008*/ 	.byte	0x04, 0x17
        /*000a*/ 	.short	(.L_71 - .L_70)
.L_70:
        /*000c*/ 	.word	0x00000000
        /*0010*/ 	.short	0x0003
        /*0012*/ 	.short	0x0014
        /*0014*/ 	.byte	0x00, 0xf0, 0x11, 0x00


	//----- nvinfo : EIATTR_KPARAM_INFO
	.align		4
.L_71:
        /*0018*/ 	.byte	0x04, 0x17
        /*001a*/ 	.short	(.L_73 - .L_72)
.L_72:
        /*001c*/ 	.word	0x00000000
        /*0020*/ 	.short	0x0002
        /*0022*/ 	.short	0x0010
        /*0024*/ 	.byte	0x00, 0xf0, 0x11, 0x00


	//----- nvinfo : EIATTR_KPARAM_INFO
	.align		4
.L_73:
        /*0028*/ 	.byte	0x04, 0x17
        /*002a*/ 	.short	(.L_75 - .L_74)
.L_74:
        /*002c*/ 	.word	0x00000000
        /*0030*/ 	.short	0x0001
        /*0032*/ 	.short	0x0008
        /*0034*/ 	.byte	0x00, 0xf5, 0x21, 0x00


	//----- nvinfo : EIATTR_KPARAM_INFO
	.align		4
.L_75:
        /*0038*/ 	.byte	0x04, 0x17
        /*003a*/ 	.short	(.L_77 - .L_76)
.L_76:
        /*003c*/ 	.word	0x00000000
        /*0040*/ 	.short	0x0000
        /*0042*/ 	.short	0x0000
        /*0044*/ 	.byte	0x00, 0xf5, 0x21, 0x00


	//----- nvinfo : EIATTR_SPARSE_MMA_MASK
	.align		4
.L_77:
        /*0048*/ 	.byte	0x03, 0x50
        /*004a*/ 	.short	0x0000


	//----- nvinfo : EIATTR_MAXREG_COUNT
	.align		4
        /*004c*/ 	.byte	0x03, 0x1b
        /*004e*/ 	.short	0x00ff


	//----- nvinfo : EIATTR_MERCURY_ISA_VERSION
	.align		4
        /*0050*/ 	.byte	0x03, 0x5f
        /*0052*/ 	.short	0x0101


	//----- nvinfo : EIATTR_INT_WARP_WIDE_INSTR_OFFSETS
	.align		4
        /*0054*/ 	.byte	0x04, 0x31
        /*0056*/ 	.short	(.L_79 - .L_78)


	//   ....[0]....
.L_78:
        /*0058*/ 	.word	0x000000e0


	//   ....[1]....
        /*005c*/ 	.word	0x00000130


	//----- nvinfo : EIATTR_VRC_CTA_INIT_COUNT
	.align		4
.L_79:
        /*0060*/ 	.byte	0x02, 0x4a
	.zero		1
	.zero		1


	//----- nvinfo : EIATTR_EXIT_INSTR_OFFSETS
	.align		4
        /*0064*/ 	.byte	0x04, 0x1c
        /*0066*/ 	.short	(.L_81 - .L_80)


	//   ....[0]....
.L_80:
        /*0068*/ 	.word	0x00000080


	//   ....[1]....
        /*006c*/ 	.word	0x00000160


	//----- nvinfo : EIATTR_CBANK_PARAM_SIZE
	.align		4
.L_81:
        /*0070*/ 	.byte	0x03, 0x19
        /*0072*/ 	.short	0x0018


	//----- nvinfo : EIATTR_PARAM_CBANK
	.align		4
        /*0074*/ 	.byte	0x04, 0x0a
        /*0076*/ 	.short	(.L_83 - .L_82)
	.align		4
.L_82:
        /*0078*/ 	.word	index@(.nv.constant0._Z21calculateSquareKernelPiS_ii)
        /*007c*/ 	.short	0x0380
        /*007e*/ 	.short	0x0018


	//----- nvinfo : EIATTR_SW_WAR
	.align		4
.L_83:
        /*0080*/ 	.byte	0x04, 0x36
        /*0082*/ 	.short	(.L_85 - .L_84)
.L_84:
        /*0084*/ 	.word	0x00000008
.L_85:


//--------------------- .nv.info._Z15copyArrayKernelPiS_i --------------------------
	.section	.nv.info._Z15copyArrayKernelPiS_i,"",@"SHT_CUDA_INFO"
	.sectionflags	@""
	.align	4


	//----- nvinfo : EIATTR_CUDA_API_VERSION
	.align		4
        /*0000*/ 	.byte	0x04, 0x37
        /*0002*/ 	.short	(.L_87 - .L_86)
.L_86:
        /*0004*/ 	.word	0x00000082


	//----- nvinfo : EIATTR_KPARAM_INFO
	.align		4
.L_87:
        /*0008*/ 	.byte	0x04, 0x17
        /*000a*/ 	.short	(.L_89 - .L_88)
.L_88:
        /*000c*/ 	.word	0x00000000
        /*0010*/ 	.short	0x0002
        /*0012*/ 	.short	0x0010
        /*0014*/ 	.byte	0x00, 0xf0, 0x11, 0x00


	//----- nvinfo : EIATTR_KPARAM_INFO
	.align		4
.L_89:
        /*0018*/ 	.byte	0x04, 0x17
        /*001a*/ 	.short	(.L_91 - .L_90)
.L_90:
        /*001c*/ 	.word	0x00000000
        /*0020*/ 	.short	0x0001
        /*0022*/ 	.short	0x0008
        /*0024*/ 	.byte	0x00, 0xf5, 0x21, 0x00


	//----- nvinfo : EIATTR_KPARAM_INFO
	.align		4
.L_91:
        /*0028*/ 	.byte	0x04, 0x17
        /*002a*/ 	.short	(.L_93 - .L_92)
.L_92:
        /*002c*/ 	.word	0x00000000
        /*0030*/ 	.short	0x0000
        /*0032*/ 	.short	0x0000
        /*0034*/ 	.byte	0x00, 0xf5, 0x21, 0x00


	//----- nvinfo : EIATTR_SPARSE_MMA_MASK
	.align		4
.L_93:
        /*0038*/ 	.byte	0x03, 0x50
        /*003a*/ 	.short	0x0000


	//----- nvinfo : EIATTR_MAXREG_COUNT
	.align		4
        /*003c*/ 	.byte	0x03, 0x1b
        /*003e*/ 	.short	0x00ff


	//----- nvinfo : EIATTR_MERCURY_ISA_VERSION
	.align		4
        /*0040*/ 	.byte	0x03, 0x5f
        /*0042*/ 	.short	0x0101


	//----- nvinfo : EIATTR_VRC_CTA_INIT_COUNT
	.align		4
        /*0044*/ 	.byte	0x02, 0x4a
	.zero		1
	.zero		1


	//----- nvinfo : EIATTR_EXIT_INSTR_OFFSETS
	.align		4
        /*0048*/ 	.byte	0x04, 0x1c
        /*004a*/ 	.short	(.L_95 - .L_94)


	//   ....[0]....
.L_94:
        /*004c*/ 	.word	0x00000070


	//   ....[1]....
        /*0050*/ 	.word	0x000000f0


	//----- nvinfo : EIATTR_CBANK_PARAM_SIZE
	.align		4
.L_95:
        /*0054*/ 	.byte	0x03, 0x19
        /*0056*/ 	.short	0x0014


	//----- nvinfo : EIATTR_PARAM_CBANK
	.align		4
        /*0058*/ 	.byte	0x04, 0x0a
        /*005a*/ 	.short	(.L_97 - .L_96)
	.align		4
.L_96:
        /*005c*/ 	.word	index@(.nv.constant0._Z15copyArrayKernelPiS_i)
        /*0060*/ 	.short	0x0380
        /*0062*/ 	.short	0x0014


	//----- nvinfo : EIATTR_SW_WAR
	.align		4
.L_97:
        /*0064*/ 	.byte	0x04, 0x36
        /*0066*/ 	.short	(.L_99 - .L_98)
.L_98:
        /*0068*/ 	.word	0x00000008
.L_99:


//--------------------- .nv.info._Z18predictModelKernelPiPdS0_dddii --------------------------
	.section	.nv.info._Z18predictModelKernelPiPdS0_dddii,"",@"SHT_CUDA_INFO"
	.sectionflags	@""
	.align	4


	//----- nvinfo : EIATTR_CUDA_API_VERSION
	.align		4
        /*0000*/ 	.byte	0x04, 0x37
        /*0002*/ 	.short	(.L_101 - .L_100)
.L_100:
        /*0004*/ 	.word	0x00000082


	//----- nvinfo : EIATTR_KPARAM_INFO
	.align		4
.L_101:
        /*0008*/ 	.byte	0x04, 0x17
        /*000a*/ 	.short	(.L_103 - .L_102)
.L_102:
        /*000c*/ 	.word	0x00000000
        /*0010*/ 	.short	0x0007
        /*0012*/ 	.short	0x0034
        /*0014*/ 	.byte	0x00, 0xf0, 0x11, 0x00


	//----- nvinfo : EIATTR_KPARAM_INFO
	.align		4
.L_103:
        /*0018*/ 	.byte	0x04, 0x17
        /*001a*/ 	.short	(.L_105 - .L_104)
.L_104:
        /*001c*/ 	.word	0x00000000
        /*0020*/ 	.short	0x0006
        /*0022*/ 	.short	0x0030
        /*0024*/ 	.byte	0x00, 0xf0, 0x11, 0x00


	//----- nvinfo : EIATTR_KPARAM_INFO
	.align		4
.L_105:
        /*0028*/ 	.byte	0x04, 0x17
        /*002a*/ 	.short	(.L_107 - .L_106)
.L_106:
        /*002c*/ 	.word	0x00000000
        /*0030*/ 	.short	0x0005
        /*0032*/ 	.short	0x0028
        /*0034*/ 	.byte	0x00, 0xf0, 0x21, 0x00


	//----- nvinfo : EIATTR_KPARAM_INFO
	.align		4
.L_107:
        /*0038*/ 	.byte	0x04, 0x17
        /*003a*/ 	.short	(.L_109 - .L_108)
.L_108:
        /*003c*/ 	.word	0x00000000
        /*0040*/ 	.short	0x0004
        /*0042*/ 	.short	0x0020
        /*0044*/ 	.byte	0x00, 0xf0, 0x21, 0x00


	//----- nvinfo : EIATTR_KPARAM_INFO
	.align		4
.L_109:
        /*0048*/ 	.byte	0x04, 0x17
        /*004a*/ 	.short	(.L_111 - .L_110)
.L_110:
        /*004c*/ 	.word	0x00000000
        /*0050*/ 	.short	0x0003
        /*0052*/ 	.short	0x0018
        /*0054*/ 	.byte	0x00, 0xf0, 0x21, 0x00


	//----- nvinfo : EIATTR_KPARAM_INFO
	.align		4
.L_111:
        /*0058*/ 	.byte	0x04, 0x17
        /*005a*/ 	.short	(.L_113 - .L_112)
.L_112:
        /*005c*/ 	.word	0x00000000
        /*0060*/ 	.short	0x0002
        /*0062*/ 	.short	0x0010
        /*0064*/ 	.byte	0x00, 0xf5, 0x21, 0x00


	//----- nvinfo : EIATTR_KPARAM_INFO
	.align		4
.L_113:
        /*0068*/ 	.byte	0x04, 0x17
        /*006a*/ 	.short	(.L_115 - .L_114)
.L_114:
        /*006c*/ 	.word	0x00000000
        /*0070*/ 	.short	0x0001
        /*0072*/ 	.short	0x0008
        /*0074*/ 	.byte	0x00, 0xf5, 0x21, 0x00


	//----- nvinfo : EIATTR_KPARAM_INFO
	.align		4
.L_115:
        /*0078*/ 	.byte	0x04, 0x17
        /*007a*/ 	.short	(.L_117 - .L_116)
.L_116:
        /*007c*/ 	.word	0x00000000
        /*0080*/ 	.short	0x0000
        /*0082*/ 	.short	0x0000
        /*0084*/ 	.byte	0x00, 0xf5, 0x21, 0x00


	//----- nvinfo : EIATTR_SPARSE_MMA_MASK
	.align		4
.L_117:
        /*0088*/ 	.byte	0x03, 0x50
        /*008a*/ 	.short	0x0000


	//----- nvinfo : EIATTR_MAXREG_COUNT
	.align		4
        /*008c*/ 	.byte	0x03, 0x1b
        /*008e*/ 	.short	0x00ff


	//----- nvinfo : EIATTR_NUM_BARRIERS
	.align		4
        /*0090*/ 	.byte	0x02, 0x4c
        /*0092*/ 	.byte	0x01
	.zero		1


	//----- nvinfo : EIATTR_MERCURY_ISA_VERSION
	.align		4
        /*0094*/ 	.byte	0x03, 0x5f
        /*0096*/ 	.short	0x0101


	//----- nvinfo : EIATTR_VRC_CTA_INIT_COUNT
	.align		4
        /*0098*/ 	.byte	0x02, 0x4a
	.zero		1
	.zero		1


	//----- nvinfo : EIATTR_EXIT_INSTR_OFFSETS
	.align		4
        /*009c*/ 	.byte	0x04, 0x1c
        /*009e*/ 	.short	(.L_119 - .L_118)


	//   ....[0]....
.L_118:
        /*00a0*/ 	.word	0x00000070


	//   ....[1]....
        /*00a4*/ 	.word	0x00000200


	//----- nvinfo : EIATTR_CBANK_PARAM_SIZE
	.align		4
.L_119:
        /*00a8*/ 	.byte	0x03, 0x19
        /*00aa*/ 	.short	0x0038


	//----- nvinfo : EIATTR_PARAM_CBANK
	.align		4
        /*00ac*/ 	.byte	0x04, 0x0a
        /*00ae*/ 	.short	(.L_121 - .L_120)
	.align		4
.L_120:
        /*00b0*/ 	.word	index@(.nv.constant0._Z18predictModelKernelPiPdS0_dddii)
        /*00b4*/ 	.short	0x0380
        /*00b6*/ 	.short	0x0038


	//----- nvinfo : EIATTR_SW_WAR
	.align		4
.L_121:
        /*00b8*/ 	.byte	0x04, 0x36
        /*00ba*/ 	.short	(.L_123 - .L_122)
.L_122:
        /*00bc*/ 	.word	0x00000008
.L_123:


//--------------------- .nv.callgraph             --------------------------
	.section	.nv.callgraph,"",@"SHT_CUDA_CALLGRAPH"
	.align	4
	.sectionentsize	8
	.align		4
        /*0000*/ 	.word	0x00000000
	.align		4
        /*0004*/ 	.word	0xffffffff
	.align		4
        /*0008*/ 	.word	0x00000000
	.align		4
        /*000c*/ 	.word	0xfffffffe
	.align		4
        /*0010*/ 	.word	0x00000000
	.align		4
        /*0014*/ 	.word	0xfffffffd
	.align		4
        /*0018*/ 	.word	0x00000000
	.align		4
        /*001c*/ 	.word	0xfffffffc


//--------------------- .text._Z21calculateVarSumKernelPiS_ii --------------------------
	.section	.text._Z21calculateVarSumKernelPiS_ii,"ax",@progbits
	.align	128
        .global         _Z21calculateVarSumKernelPiS_ii
        .type           _Z21calculateVarSumKernelPiS_ii,@function
        .size           _Z21calculateVarSumKernelPiS_ii,(.L_x_5 - _Z21calculateVarSumKernelPiS_ii)
        .other          _Z21calculateVarSumKernelPiS_ii,@"STO_CUDA_ENTRY STV_DEFAULT"
_Z21calculateVarSumKernelPiS_ii:
.text._Z21calculateVarSumKernelPiS_ii:
[----:B------:R-:W-:Y:S01]  /*0000*/  LDC R1, c[0x0][0x37c] ;  /* 0x0000df00ff017b82 */ /* 0x000fe20000000800 */
[----:B------:R-:W0:Y:S07]  /*0010*/  S2R R3, SR_TID.X ;  /* 0x0000000000037919 */ /* 0x000e2e0000002100 */
[----:B------:R-:W0:Y:S08]  /*0020*/  S2UR UR4, SR_CTAID.X ;  /* 0x00000000000479c3 */ /* 0x000e300000002500 */
[----:B------:R-:W0:Y:S08]  /*0030*/  LDC R0, c[0x0][0x360] ;  /* 0x0000d800ff007b82 */ /* 0x000e300000000800 */
[----:B------:R-:W1:Y:S01]  /*0040*/  LDC.64 R4, c[0x0][0x390] ;  /* 0x0000e400ff047b82 */ /* 0x000e620000000a00 */
[----:B0-----:R-:W-:-:S04]  /*0050*/  IMAD R0, R0, UR4, R3 ;  /* 0x0000000400007c24 */ /* 0x001fc8000f8e0203 */
[----:B-1----:R-:W-:-:S05]  /*0060*/  IMAD R5, R0, 0x3, R5 ;  /* 0x0000000300057824 */ /* 0x002fca00078e0205 */
[----:B------:R-:W-:-:S13]  /*0070*/  ISETP.GE.AND P0, PT, R5, R4, PT ;  /* 0x000000040500720c */ /* 0x000fda0003f06270 */
[----:B------:R-:W-:Y:S05]  /*0080*/  @P0 EXIT ;  /* 0x000000000000094d */ /* 0x000fea0003800000 */
[----:B------:R-:W0:Y:S01]  /*0090*/  LDC.64 R2, c[0x0][0x380] ;  /* 0x0000e000ff027b82 */ /* 0x000e220000000a00 */
[----:B------:R-:W1:Y:S01]  /*00a0*/  LDCU.64 UR6, c[0x0][0x358] ;  /* 0x00006b00ff0677ac */ /* 0x000e620008000a00 */
[----:B0-----:R-:W-:-:S06]  /*00b0*/  IMAD.WIDE R2, R5, 0x4, R2 ;  /* 0x0000000405027825 */ /* 0x001fcc00078e0202 */
[----:B-1----:R-:W2:Y:S01]  /*00c0*/  LDG.E R2, desc[UR6][R2.64] ;  /* 0x0000000602027981 */ /* 0x002ea2000c1e1900 */
[----:B------:R-:W0:Y:S01]  /*00d0*/  LDC.64 R4, c[0x0][0x388] ;  /* 0x0000e200ff047b82 */ /* 0x000e220000000a00 */
[----:B------:R-:W-:Y:S01]  /*00e0*/  VOTEU.ANY UR4, UPT, PT ;  /* 0x0000000000047886 */ /* 0x000fe200038e0100 */
[----:B------:R-:W1:Y:S01]  /*00f0*/  S2R R0, SR_LANEID ;  /* 0x0000000000007919 */ /* 0x000e620000000000 */
[----:B------:R-:W-:-:S06]  /*0100*/  UFLO.U32 UR4, UR4 ;  /* 0x00000004000472bd */ /* 0x000fcc00080e0000 */
[----:B-1----:R-:W-:Y:S01]  /*0110*/  ISETP.EQ.U32.AND P0, PT, R0, UR4, PT ;  /* 0x0000000400007c0c */ /* 0x002fe2000bf02070 */
[----:B--2---:R-:W1:Y:S02]  /*0120*/  REDUX.SUM UR5, R2 ;  /* 0x00000000020573c4 */ /* 0x004e64000000c000 */
[----:B-1----:R-:W-:-:S10]  /*0130*/  MOV R7, UR5 ;  /* 0x0000000500077c02 */ /* 0x002fd40008000f00 */
[----:B0-----:R-:W-:Y:S01]  /*0140*/  @P0 REDG.E.ADD.STRONG.GPU desc[UR6][R4.64], R7 ;  /* 0x000000070400098e */ /* 0x001fe2000c12e106 */
[----:B------:R-:W-:Y:S05]  /*0150*/  EXIT ;  /* 0x000000000000794d */ /* 0x000fea0003800000 */
.L_x_0:
[----:B------:R-:W-:-:S00]  /*0160*/  BRA `(.L_x_0) ;  /* 0xfffffffc00fc7947 */ /* 0x000fc0000383ffff */
[----:B------:R-:W-:-:S00]  /*0170*/  NOP ;  /* 0x0000000000007918 */ /* 0x000fc00000000000 */
        /* <DEDUP_REMOVED lines=8> */
.L_x_5:


//--------------------- .text._Z34calculateSumOfProductSquaredKernelPiS_iii --------------------------
	.section	.text._Z34calculateSumOfProductSquaredKernelPiS_iii,"ax",@progbits
	.align	128
        .global         _Z34calculateSumOfProductSquaredKernelPiS_iii
        .type           _Z34calculateSumOfProductSquaredKernelPiS_iii,@function
        .size           _Z34calculateSumOfProductSquaredKernelPiS_iii,(.L_x_6 - _Z34calculateSumOfProductSquaredKernelPiS_iii)
        .other          _Z34calculateSumOfProductSquaredKernelPiS_iii,@"STO_CUDA_ENTRY STV_DEFAULT"
_Z34calculateSumOfProductSquaredKernelPiS_iii:
.text._Z34calculateSumOfProductSquaredKernelPiS_iii:
[----:B------:R-:W-:Y:S01]  /*0000*/  LDC R1, c[0x0][0x37c] ;  /* 0x0000df00ff017b82 */ /* 0x000fe20000000800 */
[----:B------:R-:W0:Y:S07]  /*0010*/  S2R R3, SR_TID.X ;  /* 0x0000000000037919 */ /* 0x000e2e0000002100 */
[----:B------:R-:W0:Y:S08]  /*0020*/  S2UR UR4, SR_CTAID.X ;  /* 0x00000000000479c3 */ /* 0x000e300000002500 */
[----:B------:R-:W0:Y:S08]  /*0030*/  LDC R0, c[0x0][0x360] ;  /* 0x0000d800ff007b82 */ /* 0x000e300000000800 */
[----:B------:R-:W1:Y:S08]  /*0040*/  LDC R5, c[0x0][0x398] ;  /* 0x0000e600ff057b82 */ /* 0x000e700000000800 */
[----:B------:R-:W2:Y:S01]  /*0050*/  LDC.64 R8, c[0x0][0x390] ;  /* 0x0000e400ff087b82 */ /* 0x000ea20000000a00 */
[----:B0-----:R-:W-:-:S04]  /*0060*/  IMAD R0, R0, UR4, R3 ;  /* 0x0000000400007c24 */ /* 0x001fc8000f8e0203 */
[C---:B-1----:R-:W-:Y:S02]  /*0070*/  IMAD R6, R0.reuse, 0x3, R5 ;  /* 0x0000000300067824 */ /* 0x042fe400078e0205 */
[----:B--2---:R-:W-:-:S05]  /*0080*/  IMAD R3, R0, 0x3, R9 ;  /* 0x0000000300037824 */ /* 0x004fca00078e0209 */
[----:B------:R-:W-:-:S04]  /*0090*/  VIMNMX R5, PT, PT, R3, R6, PT ;  /* 0x0000000603057248 */ /* 0x000fc80003fe0100 */
[----:B------:R-:W-:-:S13]  /*00a0*/  ISETP.GE.AND P0, PT, R5, R8, PT ;  /* 0x000000080500720c */ /* 0x000fda0003f06270 */
[----:B------:R-:W-:Y:S05]  /*00b0*/  @P0 EXIT ;  /* 0x000000000000094d */ /* 0x000fea0003800000 */
[----:B------:R-:W0:Y:S01]  /*00c0*/  LDC.64 R4, c[0x0][0x380] ;  /* 0x0000e000ff047b82 */ /* 0x000e220000000a00 */
[----:B------:R-:W1:Y:S01]  /*00d0*/  LDCU.64 UR6, c[0x0][0x358] ;  /* 0x00006b00ff0677ac */ /* 0x000e620008000a00 */
[----:B0-----:R-:W-:-:S04]  /*00e0*/  IMAD.WIDE R2, R3, 0x4, R4 ;  /* 0x0000000403027825 */ /* 0x001fc800078e0204 */
[----:B------:R-:W-:Y:S02]  /*00f0*/  IMAD.WIDE R4, R6, 0x4, R4 ;  /* 0x0000000406047825 */ /* 0x000fe400078e0204 */
[----:B-1----:R-:W2:Y:S04]  /*0100*/  LDG.E R2, desc[UR6][R2.64] ;  /* 0x0000000602027981 */ /* 0x002ea8000c1e1900 */
[----:B------:R-:W2:Y:S01]  /*0110*/  LDG.E R5, desc[UR6][R4.64] ;  /* 0x0000000604057981 */ /* 0x000ea2000c1e1900 */
[----:B------:R-:W0:Y:S01]  /*0120*/  LDC.64 R6, c[0x0][0x388] ;  /* 0x0000e200ff067b82 */ /* 0x000e220000000a00 */
[----:B------:R-:W-:Y:S01]  /*0130*/  VOTEU.ANY UR4, UPT, PT ;  /* 0x0000000000047886 */ /* 0x000fe200038e0100 */
[----:B------:R-:W1:Y:S01]  /*0140*/  S2R R8, SR_LANEID ;  /* 0x0000000000087919 */ /* 0x000e620000000000 */
[----:B------:R-:W-:-:S06]  /*0150*/  UFLO.U32 UR4, UR4 ;  /* 0x00000004000472bd */ /* 0x000fcc00080e0000 */
[----:B-1----:R-:W-:Y:S01]  /*0160*/  ISETP.EQ.U32.AND P0, PT, R8, UR4, PT ;  /* 0x0000000408007c0c */ /* 0x002fe2000bf02070 */
[----:B--2---:R-:W-:-:S04]  /*0170*/  IMAD R0, R2, R5, RZ ;  /* 0x0000000502007224 */ /* 0x004fc800078e02ff */
[----:B------:R-:W1:Y:S02]  /*0180*/  REDUX.SUM UR5, R0 ;  /* 0x00000000000573c4 */ /* 0x000e64000000c000 */
[----:B-1----:R-:W-:-:S06]  /*0190*/  MOV R9, UR5 ;  /* 0x0000000500097c02 */ /* 0x002fcc0008000f00 */
[----:B0-----:R-:W-:Y:S01]  /*01a0*/  @P0 REDG.E.ADD.STRONG.GPU desc[UR6][R6.64], R9 ;  /* 0x000000090600098e */ /* 0x001fe2000c12e106 */
[----:B------:R-:W-:Y:S05]  /*01b0*/  EXIT ;  /* 0x000000000000794d */ /* 0x000fea0003800000 */
.L_x_1:
        /* <DEDUP_REMOVED lines=12> */
.L_x_6:


//--------------------- .text._Z21calculateSquareKernelPiS_ii --------------------------
	.section	.text._Z21calculateSquareKernelPiS_ii,"ax",@progbits
	.align	128
        .global         _Z21calculateSquareKernelPiS_ii
        .type           _Z21calculateSquareKernelPiS_ii,@function
        .size           _Z21calculateSquareKernelPiS_ii,(.L_x_7 - _Z21calculateSquareKernelPiS_ii)
        .other          _Z21calculateSquareKernelPiS_ii,@"STO_CUDA_ENTRY STV_DEFAULT"
_Z21calculateSquareKernelPiS_ii:
.text._Z21calculateSquareKernelPiS_ii:
        /* <DEDUP_REMOVED lines=23> */
.L_x_2:
        /* <DEDUP_REMOVED lines=9> */
.L_x_7:


//--------------------- .text._Z15copyArrayKernelPiS_i --------------------------
	.section	.text._Z15copyArrayKernelPiS_i,"ax",@progbits
	.align	128
        .global         _Z15copyArrayKernelPiS_i
        .type           _Z15copyArrayKernelPiS_i,@function
        .size           _Z15copyArrayKernelPiS_i,(.L_x_8 - _Z15copyArrayKernelPiS_i)
        .other          _Z15copyArrayKernelPiS_i,@"STO_CUDA_ENTRY STV_DEFAULT"
_Z15copyArrayKernelPiS_i:
.text._Z15copyArrayKernelPiS_i:
[----:B------:R-:W-:Y:S01]  /*0000*/  LDC R1, c[0x0][0x37c] ;  /* 0x0000df00ff017b82 */ /* 0x000fe20000000800 */
[----:B------:R-:W0:Y:S07]  /*0010*/  S2R R0, SR_TID.X ;  /* 0x0000000000007919 */ /* 0x000e2e0000002100 */
[----:B------:R-:W0:Y:S01]  /*0020*/  S2UR UR4, SR_CTAID.X ;  /* 0x00000000000479c3 */ /* 0x000e220000002500 */
[----:B------:R-:W1:Y:S07]  /*0030*/  LDCU UR5, c[0x0][0x390] ;  /* 0x00007200ff0577ac */ /* 0x000e6e0008000800 */
[----:B------:R-:W0:Y:S02]  /*0040*/  LDC R7, c[0x0][0x360] ;  /* 0x0000d800ff077b82 */ /* 0x000e240000000800 */
[----:B0-----:R-:W-:-:S05]  /*0050*/  IMAD R7, R7, UR4, R0 ;  /* 0x0000000407077c24 */ /* 0x001fca000f8e0200 */
[----:B-1----:R-:W-:-:S13]  /*0060*/  ISETP.GE.AND P0, PT, R7, UR5, PT ;  /* 0x0000000507007c0c */ /* 0x002fda000bf06270 */
[----:B------:R-:W-:Y:S05]  /*0070*/  @P0 EXIT ;  /* 0x000000000000094d */ /* 0x000fea0003800000 */
[----:B------:R-:W0:Y:S01]  /*0080*/  LDC.64 R2, c[0x0][0x380] ;  /* 0x0000e000ff027b82 */ /* 0x000e220000000a00 */
[----:B------:R-:W1:Y:S07]  /*0090*/  LDCU.64 UR4, c[0x0][0x358] ;  /* 0x00006b00ff0477ac */ /* 0x000e6e0008000a00 */
[----:B------:R-:W2:Y:S01]  /*00a0*/  LDC.64 R4, c[0x0][0x388] ;  /* 0x0000e200ff047b82 */ /* 0x000ea20000000a00 */
[----:B0-----:R-:W-:-:S06]  /*00b0*/  IMAD.WIDE R2, R7, 0x4, R2 ;  /* 0x0000000407027825 */ /* 0x001fcc00078e0202 */
[----:B-1----:R-:W3:Y:S01]  /*00c0*/  LDG.E R3, desc[UR4][R2.64] ;  /* 0x0000000402037981 */ /* 0x002ee2000c1e1900 */
[----:B--2---:R-:W-:-:S05]  /*00d0*/  IMAD.WIDE R4, R7, 0x4, R4 ;  /* 0x0000000407047825 */ /* 0x004fca00078e0204 */
[----:B---3--:R-:W-:Y:S01]  /*00e0*/  STG.E desc[UR4][R4.64], R3 ;  /* 0x0000000304007986 */ /* 0x008fe2000c101904 */
[----:B------:R-:W-:Y:S05]  /*00f0*/  EXIT ;  /* 0x000000000000794d */ /* 0x000fea0003800000 */
.L_x_3:
        /* <DEDUP_REMOVED lines=16> */
.L_x_8:


//--------------------- .text._Z18predictModelKernelPiPdS0_dddii --------------------------
	.section	.text._Z18predictModelKernelPiPdS0_dddii,"ax",@progbits
	.align	128
        .global         _Z18predictModelKernelPiPdS0_dddii
        .type           _Z18predictModelKernelPiPdS0_dddii,@function
        .size           _Z18predictModelKernelPiPdS0_dddii,(.L_x_9 - _Z18predictModelKernelPiPdS0_dddii)
        .other          _Z18predictModelKernelPiPdS0_dddii,@"STO_CUDA_ENTRY STV_DEFAULT"
_Z18predictModelKernelPiPdS0_dddii:
.text._Z18predictModelKernelPiPdS0_dddii:
        /* <DEDUP_REMOVED lines=9> */
[----:B------:R-:W1:Y:S01]  /*0090*/  LDCU UR6, c[0x0][0x3b0] ;  /* 0x00007600ff0677ac */ /* 0x000e620008000800 */
[----:B------:R-:W2:Y:S06]  /*00a0*/  LDCU.64 UR4, c[0x0][0x358] ;  /* 0x00006b00ff0477ac */ /* 0x000eac0008000a00 */
[----:B------:R-:W3:Y:S01]  /*00b0*/  LDC.64 R8, c[0x0][0x398] ;  /* 0x0000e600ff087b82 */ /* 0x000ee20000000a00 */
[----:B------:R-:W3:Y:S07]  /*00c0*/  LDCU.128 UR8, c[0x0][0x3a0] ;  /* 0x00007400ff0877ac */ /* 0x000eee0008000c00 */
[----:B------:R-:W4:Y:S01]  /*00d0*/  LDC.64 R10, c[0x0][0x388] ;  /* 0x0000e200ff0a7b82 */ /* 0x000f220000000a00 */
[----:B-1----:R-:W-:-:S04]  /*00e0*/  IMAD R5, R0, UR6, RZ ;  /* 0x0000000600057c24 */ /* 0x002fc8000f8e02ff */
[----:B0-----:R-:W-:-:S03]  /*00f0*/  IMAD.WIDE R2, R5, 0x4, R2 ;  /* 0x0000000405027825 */ /* 0x001fc600078e0202 */
[----:B------:R-:W0:Y:S02]  /*0100*/  LDC.64 R12, c[0x0][0x390] ;  /* 0x0000e400ff0c7b82 */ /* 0x000e240000000a00 */
[----:B--2---:R-:W2:Y:S04]  /*0110*/  LDG.E R15, desc[UR4][R2.64+0x4] ;  /* 0x00000404020f7981 */ /* 0x004ea8000c1e1900 */
[----:B------:R-:W5:Y:S04]  /*0120*/  LDG.E R16, desc[UR4][R2.64+0x8] ;  /* 0x0000080402107981 */ /* 0x000f68000c1e1900 */
[----:B------:R-:W4:Y:S01]  /*0130*/  LDG.E R14, desc[UR4][R2.64] ;  /* 0x00000004020e7981 */ /* 0x000f22000c1e1900 */
[----:B--2---:R-:W3:Y:S08]  /*0140*/  I2F.F64 R4, R15 ;  /* 0x0000000f00047312 */ /* 0x004ef00000201c00 */
[----:B-----5:R-:W1:Y:S01]  /*0150*/  I2F.F64 R6, R16 ;  /* 0x0000001000067312 */ /* 0x020e620000201c00 */
[----:B---3--:R-:W-:-:S08]  /*0160*/  DFMA R4, R4, UR8, R8 ;  /* 0x0000000804047c2b */ /* 0x008fd00008000008 */
[----:B-1----:R-:W-:Y:S01]  /*0170*/  DFMA R4, R6, UR10, R4 ;  /* 0x0000000a06047c2b */ /* 0x002fe20008000004 */
[----:B----4-:R-:W-:-:S06]  /*0180*/  IMAD.WIDE R6, R0, 0x8, R10 ;  /* 0x0000000800067825 */ /* 0x010fcc00078e020a */
[----:B------:R-:W-:Y:S01]  /*0190*/  STG.E.64 desc[UR4][R6.64], R4 ;  /* 0x0000000406007986 */ /* 0x000fe2000c101b04 */
[----:B------:R-:W-:Y:S06]  /*01a0*/  BAR.SYNC.DEFER_BLOCKING 0x0 ;  /* 0x0000000000007b1d */ /* 0x000fec0000010000 */
[----:B------:R-:W2:Y:S01]  /*01b0*/  LDG.E.64 R10, desc[UR4][R6.64] ;  /* 0x00000004060a7981 */ /* 0x000ea2000c1e1b00 */
[----:B------:R-:W2:Y:S02]  /*01c0*/  I2F.F64 R8, R14 ;  /* 0x0000000e00087312 */ /* 0x000ea40000201c00 */
[----:B--2---:R-:W-:Y:S01]  /*01d0*/  DADD R8, R8, -R10 ;  /* 0x0000000008087229 */ /* 0x004fe2000000080a */
[----:B0-----:R-:W-:-:S06]  /*01e0*/  IMAD.WIDE R10, R0, 0x8, R12 ;  /* 0x00000008000a7825 */ /* 0x001fcc00078e020c */
[----:B------:R-:W-:Y:S01]  /*01f0*/  STG.E.64 desc[UR4][R10.64], R8 ;  /* 0x000000080a007986 */ /* 0x000fe2000c101b04 */
[----:B------:R-:W-:Y:S05]  /*0200*/  EXIT ;  /* 0x000000000000794d */ /* 0x000fea0003800000 */
.L_x_4:
        /* <DEDUP_REMOVED lines=15> */
.L_x_9:


//--------------------- .nv.shared.reserved.0     --------------------------
	.section	.nv.shared.reserved.0,"aw",@nobits
	.weak		__nv_reservedSMEM_offset_0_alias
	.size		__nv_reservedSMEM_offset_0_alias, 0, 64
	.other		__nv_reservedSMEM_offset_0_alias,@"STO_CUDA_RESERVED_SHARED STV_DEFAULT"
__nv_reservedSMEM_offset_0_alias:
	.zero		0
	.zero		64


//--------------------- .nv.constant0._Z21calculateVarSumKernelPiS_ii --------------------------
	.section	.nv.constant0._Z21calculateVarSumKernelPiS_ii,"a",@progbits
	.sectionflags	@""
	.align	4
.nv.constant0._Z21calculateVarSumKernelPiS_ii:
	.zero		920


//--------------------- .nv.constant0._Z34calculateSumOfProductSquaredKernelPiS_iii --------------------------
	.section	.nv.constant0._Z34calculateSumOfProductSquaredKernelPiS_iii,"a",@progbits
	.sectionflags	@""
	.align	4
.nv.constant0._Z34calculateSumOfProductSquaredKernelPiS_iii:
	.zero		924


//--------------------- .nv.constant0._Z21calculateSquareKernelPiS_ii --------------------------
	.section	.nv.constant0._Z21calculateSquareKernelPiS_ii,"a",@progbits
	.sectionflags	@""
	.align	4
.nv.constant0._Z21calculateSquareKernelPiS_ii:
	.zero		920


//--------------------- .nv.constant0._Z15copyArrayKernelPiS_i --------------------------
	.section	.nv.constant0._Z15copyArrayKernelPiS_i,"a",@progbits
	.sectionflags	@""
	.align	4
.nv.constant0._Z15copyArrayKernelPiS_i:
	.zero		916


//--------------------- .nv.constant0._Z18predictModelKernelPiPdS0_dddii --------------------------
	.section	.nv.constant0._Z18predictModelKernelPiPdS0_dddii,"a",@progbits
	.sectionflags	@""
	.align	4
.nv.constant0._Z18predictModelKernelPiPdS0_dddii:
	.zero		952


//--------------------- SYMBOLS --------------------------

	.type		.nv.reservedSmem.offset0,@object
	.size		.nv.reservedSmem.offset0,0x4
